	.headerflags	@"EF_CUDA_TEXMODE_UNIFIED EF_CUDA_64BIT_ADDRESS EF_CUDA_ACCELERATORS EF_CUDA_SM90 EF_CUDA_VIRTUAL_SM(EF_CUDA_SM90)"
	.elftype	@"ET_EXEC"


//--------------------- .nv.info                  --------------------------
	.section	.nv.info,"",@"SHT_CUDA_INFO"
	.align	4


	//----- nvinfo : EIATTR_REGCOUNT
	.align		4
        /*0000*/ 	.byte	0x04, 0x2f
        /*0002*/ 	.short	(.L_1 - .L_0)
	.align		4
.L_0:
        /*0004*/ 	.word	index@(triton_poi_fused_cat_0)
        /*0008*/ 	.word	0x00000012


	//----- nvinfo : EIATTR_MIN_STACK_SIZE
	.align		4
.L_1:
        /*000c*/ 	.byte	0x04, 0x12
        /*000e*/ 	.short	(.L_3 - .L_2)
	.align		4
.L_2:
        /*0010*/ 	.word	index@(triton_poi_fused_cat_0)
        /*0014*/ 	.word	0x00000000


	//----- nvinfo : EIATTR_FRAME_SIZE
	.align		4
.L_3:
        /*0018*/ 	.byte	0x04, 0x11
        /*001a*/ 	.short	(.L_5 - .L_4)
	.align		4
.L_4:
        /*001c*/ 	.word	index@(triton_poi_fused_cat_0)
        /*0020*/ 	.word	0x00000000


	//----- nvinfo : EIATTR_MIN_STACK_SIZE
	.align		4
.L_5:
        /*0024*/ 	.byte	0x04, 0x12
        /*0026*/ 	.short	(.L_7 - .L_6)
	.align		4
.L_6:
        /*0028*/ 	.word	index@(triton_poi_fused_cat_0)
        /*002c*/ 	.word	0x00000000
.L_7:


//--------------------- .nv.info.triton_poi_fused_cat_0 --------------------------
	.section	.nv.info.triton_poi_fused_cat_0,"",@"SHT_CUDA_INFO"
	.sectionflags	@""
	.align	4


	//----- nvinfo : EIATTR_CUDA_API_VERSION
	.align		4
        /*0000*/ 	.byte	0x04, 0x37
        /*0002*/ 	.short	(.L_9 - .L_8)
.L_8:
        /*0004*/ 	.word	0x0000007c


	//----- nvinfo : EIATTR_KPARAM_INFO
	.align		4
.L_9:
        /*0008*/ 	.byte	0x04, 0x17
        /*000a*/ 	.short	(.L_11 - .L_10)
.L_10:
        /*000c*/ 	.word	0x00000000
        /*0010*/ 	.short	0x0004
        /*0012*/ 	.short	0x0020
        /*0014*/ 	.byte	0x00, 0xf0, 0x11, 0x00


	//----- nvinfo : EIATTR_KPARAM_INFO
	.align		4
.L_11:
        /*0018*/ 	.byte	0x04, 0x17
        /*001a*/ 	.short	(.L_13 - .L_12)
.L_12:
        /*001c*/ 	.word	0x00000000
        /*0020*/ 	.short	0x0003
        /*0022*/ 	.short	0x0018
        /*0024*/ 	.byte	0x00, 0xf4, 0x21, 0x00


	//----- nvinfo : EIATTR_KPARAM_INFO
	.align		4
.L_13:
        /*0028*/ 	.byte	0x04, 0x17
        /*002a*/ 	.short	(.L_15 - .L_14)
.L_14:
        /*002c*/ 	.word	0x00000000
        /*0030*/ 	.short	0x0002
        /*0032*/ 	.short	0x0010
        /*0034*/ 	.byte	0x00, 0xf4, 0x21, 0x00


	//----- nvinfo : EIATTR_KPARAM_INFO
	.align		4
.L_15:
        /*0038*/ 	.byte	0x04, 0x17
        /*003a*/ 	.short	(.L_17 - .L_16)
.L_16:
        /*003c*/ 	.word	0x00000000
        /*0040*/ 	.short	0x0001
        /*0042*/ 	.short	0x0008
        /*0044*/ 	.byte	0x00, 0xf4, 0x21, 0x00


	//----- nvinfo : EIATTR_KPARAM_INFO
	.align		4
.L_17:
        /*0048*/ 	.byte	0x04, 0x17
        /*004a*/ 	.short	(.L_19 - .L_18)
.L_18:
        /*004c*/ 	.word	0x00000000
        /*0050*/ 	.short	0x0000
        /*0052*/ 	.short	0x0000
        /*0054*/ 	.byte	0x00, 0xf4, 0x21, 0x00


	//----- nvinfo : EIATTR_SPARSE_MMA_MASK
	.align		4
.L_19:
        /*0058*/ 	.byte	0x03, 0x50
        /*005a*/ 	.short	0x0000


	//----- nvinfo : EIATTR_MAXREG_COUNT
	.align		4
        /*005c*/ 	.byte	0x03, 0x1b
        /*005e*/ 	.short	0x00ff


	//----- nvinfo : EIATTR_EXIT_INSTR_OFFSETS
	.align		4
        /*0060*/ 	.byte	0x04, 0x1c
        /*0062*/ 	.short	(.L_21 - .L_20)


	//   ....[0]....
.L_20:
        /*0064*/ 	.word	0x00000250


	//   ....[1]....
        /*0068*/ 	.word	0x00000270


	//----- nvinfo : EIATTR_REQNTID
	.align		4
.L_21:
        /*006c*/ 	.byte	0x04, 0x10
        /*006e*/ 	.short	(.L_23 - .L_22)
.L_22:
        /*0070*/ 	.word	0x00000020
        /*0074*/ 	.word	0x00000001
        /*0078*/ 	.word	0x00000001


	//----- nvinfo : EIATTR_CBANK_PARAM_SIZE
	.align		4
.L_23:
        /*007c*/ 	.byte	0x03, 0x19
        /*007e*/ 	.short	0x0024


	//----- nvinfo : EIATTR_PARAM_CBANK
	.align		4
        /*0080*/ 	.byte	0x04, 0x0a
        /*0082*/ 	.short	(.L_25 - .L_24)
	.align		4
.L_24:
        /*0084*/ 	.word	index@(.nv.constant0.triton_poi_fused_cat_0)
        /*0088*/ 	.short	0x0210
        /*008a*/ 	.short	0x0024


	//----- nvinfo : EIATTR_SW_WAR
	.align		4
.L_25:
        /*008c*/ 	.byte	0x04, 0x36
        /*008e*/ 	.short	(.L_27 - .L_26)
.L_26:
        /*0090*/ 	.word	0x00000008
.L_27:


//--------------------- .nv.callgraph             --------------------------
	.section	.nv.callgraph,"",@"SHT_CUDA_CALLGRAPH"
	.align	4
	.sectionentsize	8
	.align		4
        /*0000*/ 	.word	0x00000000
	.align		4
        /*0004*/ 	.word	0xffffffff
	.align		4
        /*0008*/ 	.word	0x00000000
	.align		4
        /*000c*/ 	.word	0xfffffffe
	.align		4
        /*0010*/ 	.word	0x00000000
	.align		4
        /*0014*/ 	.word	0xfffffffd
	.align		4
        /*0018*/ 	.word	0x00000000
	.align		4
        /*001c*/ 	.word	0xfffffffc


//--------------------- .text.triton_poi_fused_cat_0 --------------------------
	.section	.text.triton_poi_fused_cat_0,"ax",@progbits
	.align	128
        .global         triton_poi_fused_cat_0
        .type           triton_poi_fused_cat_0,@function
        .size           triton_poi_fused_cat_0,(.L_x_1 - triton_poi_fused_cat_0)
        .other          triton_poi_fused_cat_0,@"STO_CUDA_ENTRY STV_DEFAULT"
triton_poi_fused_cat_0:
.text.triton_poi_fused_cat_0:
[----:B------:R-:W0:Y:S02]  /*0000*/  LDC R1, c[0x0][0x28] ;  /* 0x00000a00ff017b82 */ /* 0x000e240000000800 */
[----:B------:R-:W1:Y:S01]  /*0010*/  S2R R0, SR_TID.X ;  /* 0x0000000000007919 */ /* 0x000e620000002100 */
[----:B------:R-:W2:Y:S01]  /*0020*/  LDC.64 R4, c[0x0][0x218] ;  /* 0x00008600ff047b82 */ /* 0x000ea20000000a00 */
[----:B------:R-:W-:Y:S01]  /*0030*/  IMAD.MOV.U32 R10, RZ, RZ, RZ ;  /* 0x000000ffff0a7224 */ /* 0x000fe200078e00ff */
[----:B------:R-:W-:Y:S01]  /*0040*/  ULDC.64 UR4, c[0x0][0x208] ;  /* 0x0000820000047ab9 */ /* 0x000fe20000000a00 */
[----:B------:R-:W3:Y:S05]  /*0050*/  S2R R11, SR_CTAID.X ;  /* 0x00000000000b7919 */ /* 0x000eea0000002500 */
[----:B------:R-:W4:Y:S08]  /*0060*/  LDC.64 R6, c[0x0][0x220] ;  /* 0x00008800ff067b82 */ /* 0x000f300000000a00 */
[----:B------:R-:W5:Y:S01]  /*0070*/  LDC.64 R2, c[0x0][0x210] ;  /* 0x00008400ff027b82 */ /* 0x000f620000000a00 */
[----:B-1----:R-:W-:-:S05]  /*0080*/  LOP3.LUT R0, R0, 0x1f, RZ, 0xc0, !PT ;  /* 0x0000001f00007812 */ /* 0x002fca00078ec0ff */
[----:B---3--:R-:W-:-:S05]  /*0090*/  IMAD R11, R11, 0x20, R0 ;  /* 0x000000200b0b7824 */ /* 0x008fca00078e0200 */
[----:B------:R-:W-:Y:S02]  /*00a0*/  SHF.R.S32.HI R0, RZ, 0x1f, R11 ;  /* 0x0000001fff007819 */ /* 0x000fe4000001140b */
[----:B------:R-:W-:Y:S02]  /*00b0*/  ISETP.GE.AND P2, PT, R11, 0x20, PT ;  /* 0x000000200b00780c */ /* 0x000fe40003f46270 */
[----:B------:R-:W-:-:S04]  /*00c0*/  LEA.HI R0, R0, R11, RZ, 0x3 ;  /* 0x0000000b00007211 */ /* 0x000fc800078f18ff */
[----:B------:R-:W-:Y:S02]  /*00d0*/  LOP3.LUT R8, R0, 0xfffffff8, RZ, 0xc0, !PT ;  /* 0xfffffff800087812 */ /* 0x000fe400078ec0ff */
[----:B------:R-:W-:-:S03]  /*00e0*/  SHF.R.S32.HI R0, RZ, 0x3, R0 ;  /* 0x00000003ff007819 */ /* 0x000fc60000011400 */
[----:B------:R-:W-:-:S05]  /*00f0*/  IMAD.IADD R9, R11, 0x1, -R8 ;  /* 0x000000010b097824 */ /* 0x000fca00078e0a08 */
[C---:B------:R-:W-:Y:S02]  /*0100*/  ISETP.GT.AND P1, PT, R9.reuse, 0x3, !P2 ;  /* 0x000000030900780c */ /* 0x040fe40005724270 */
[----:B------:R-:W-:Y:S01]  /*0110*/  ISETP.GE.AND P3, PT, R9, 0x4, PT ;  /* 0x000000040900780c */ /* 0x000fe20003f66270 */
[----:B------:R-:W-:-:S03]  /*0120*/  IMAD R9, R0, 0x4, R9 ;  /* 0x0000000400097824 */ /* 0x000fc600078e0209 */
[----:B------:R-:W-:Y:S01]  /*0130*/  ISETP.LT.AND P0, PT, R11, 0x20, !P3 ;  /* 0x000000200b00780c */ /* 0x000fe20005f01270 */
[----:B--2---:R-:W-:-:S04]  /*0140*/  IMAD.WIDE R4, R9, 0x4, R4 ;  /* 0x0000000409047825 */ /* 0x004fc800078e0204 */
[----:B------:R-:W-:Y:S02]  /*0150*/  IMAD.MOV.U32 R12, RZ, RZ, RZ ;  /* 0x000000ffff0c7224 */ /* 0x000fe400078e00ff */
[----:B------:R1:W2:Y:S01]  /*0160*/  @P1 LDG.E.EL R10, desc[UR4][R4.64+-0x10] ;  /* 0xfffff004040a1981 */ /* 0x0002a2000c2e1900 */
[----:B----4-:R-:W-:-:S04]  /*0170*/  IMAD.WIDE R6, R9, 0x4, R6 ;  /* 0x0000000409067825 */ /* 0x010fc800078e0206 */
[----:B------:R-:W-:Y:S01]  /*0180*/  IMAD.MOV.U32 R0, RZ, RZ, RZ ;  /* 0x000000ffff007224 */ /* 0x000fe200078e00ff */
[----:B------:R-:W3:Y:S01]  /*0190*/  @P1 LDG.E.EL R12, desc[UR4][R6.64+-0x10] ;  /* 0xfffff004060c1981 */ /* 0x000ee2000c2e1900 */
[----:B-----5:R-:W-:Y:S02]  /*01a0*/  IMAD.WIDE R2, R9, 0x4, R2 ;  /* 0x0000000409027825 */ /* 0x020fe400078e0202 */
[----:B------:R-:W1:Y:S03]  /*01b0*/  LDC.64 R8, c[0x0][0x228] ;  /* 0x00008a00ff087b82 */ /* 0x000e660000000a00 */
[----:B------:R-:W4:Y:S01]  /*01c0*/  @P0 LDG.E.EL R0, desc[UR4][R2.64] ;  /* 0x0000000402000981 */ /* 0x000f22000c2e1900 */
[----:B-1----:R-:W-:Y:S01]  /*01d0*/  IMAD.WIDE R4, R11, 0x4, R8 ;  /* 0x000000040b047825 */ /* 0x002fe200078e0208 */
[----:B--2---:R-:W-:-:S04]  /*01e0*/  SEL R10, R10, RZ, P1 ;  /* 0x000000ff0a0a7207 */ /* 0x004fc80000800000 */
[----:B------:R-:W-:Y:S02]  /*01f0*/  FSETP.GEU.AND P4, PT, R10, 0.69999998807907104492, PT ;  /* 0x3f3333330a00780b */ /* 0x000fe40003f8e000 */
[----:B---3--:R-:W-:Y:S02]  /*0200*/  SEL R12, R12, RZ, P1 ;  /* 0x000000ff0c0c7207 */ /* 0x008fe40000800000 */
[----:B------:R-:W-:Y:S02]  /*0210*/  FSET.BF.LT.AND R10, R10, 0.69999998807907104492, PT ;  /* 0x3f3333330a0a780a */ /* 0x000fe40003801000 */
[----:B------:R-:W-:Y:S02]  /*0220*/  FSEL R15, RZ, 0.5, !P4 ;  /* 0x3f000000ff0f7808 */ /* 0x000fe40006000000 */
[----:B----4-:R-:W-:-:S03]  /*0230*/  SEL R13, R0, RZ, P0 ;  /* 0x000000ff000d7207 */ /* 0x010fc60000000000 */
[----:B------:R-:W-:Y:S01]  /*0240*/  @P3 FFMA R13, R10, R12, R15 ;  /* 0x0000000c0a0d3223 */ /* 0x000fe2000000000f */
[----:B------:R-:W-:Y:S06]  /*0250*/  @P2 EXIT ;  /* 0x000000000000294d */ /* 0x000fec0003800000 */
[----:B------:R-:W-:Y:S01]  /*0260*/  STG.E desc[UR4][R4.64], R13 ;  /* 0x0000000d04007986 */ /* 0x000fe2000c101904 */
[----:B------:R-:W-:Y:S05]  /*0270*/  EXIT ;  /* 0x000000000000794d */ /* 0x000fea0003800000 */
.L_x_0:
[----:B------:R-:W-:-:S00]  /*0280*/  BRA `(.L_x_0) ;  /* 0xfffffffc00fc7947 */ /* 0x000fc0000383ffff */
[----:B------:R-:W-:-:S00]  /*0290*/  NOP ;  /* 0x0000000000007918 */ /* 0x000fc00000000000 */
        /* <DEDUP_REMOVED lines=14> */
.L_x_1:


//--------------------- .nv.constant0.triton_poi_fused_cat_0 --------------------------
	.section	.nv.constant0.triton_poi_fused_cat_0,"a",@progbits
	.sectionflags	@""
	.align	4
.nv.constant0.triton_poi_fused_cat_0:
	.zero		564
